	.headerflags	@"EF_CUDA_TEXMODE_UNIFIED EF_CUDA_64BIT_ADDRESS EF_CUDA_ACCELERATORS EF_CUDA_SM90 EF_CUDA_VIRTUAL_SM(EF_CUDA_SM90)"
	.elftype	@"ET_EXEC"


//--------------------- .nv.info                  --------------------------
	.section	.nv.info,"",@"SHT_CUDA_INFO"
	.align	4


	//----- nvinfo : EIATTR_REGCOUNT
	.align		4
        /*0000*/ 	.byte	0x04, 0x2f
        /*0002*/ 	.short	(.L_3 - .L_2)
	.align		4
.L_2:
        /*0004*/ 	.word	index@(triton_poi_fused__native_batch_norm_legit_no_training_leaky_relu_3)
        /*0008*/ 	.word	0x00000010


	//----- nvinfo : EIATTR_MIN_STACK_SIZE
	.align		4
.L_3:
        /*000c*/ 	.byte	0x04, 0x12
        /*000e*/ 	.short	(.L_5 - .L_4)
	.align		4
.L_4:
        /*0010*/ 	.word	index@(triton_poi_fused__native_batch_norm_legit_no_training_leaky_relu_3)
        /*0014*/ 	.word	0x00000000


	//----- nvinfo : EIATTR_FRAME_SIZE
	.align		4
.L_5:
        /*0018*/ 	.byte	0x04, 0x11
        /*001a*/ 	.short	(.L_7 - .L_6)
	.align		4
.L_6:
        /*001c*/ 	.word	index@(triton_poi_fused__native_batch_norm_legit_no_training_leaky_relu_3)
        /*0020*/ 	.word	0x00000000


	//----- nvinfo : EIATTR_MIN_STACK_SIZE
	.align		4
.L_7:
        /*0024*/ 	.byte	0x04, 0x12
        /*0026*/ 	.short	(.L_9 - .L_8)
	.align		4
.L_8:
        /*0028*/ 	.word	index@(triton_poi_fused__native_batch_norm_legit_no_training_leaky_relu_3)
        /*002c*/ 	.word	0x00000000
.L_9:


//--------------------- .nv.info.triton_poi_fused__native_batch_norm_legit_no_training_leaky_relu_3 --------------------------
	.section	.nv.info.triton_poi_fused__native_batch_norm_legit_no_training_leaky_relu_3,"",@"SHT_CUDA_INFO"
	.sectionflags	@""
	.align	4


	//----- nvinfo : EIATTR_CUDA_API_VERSION
	.align		4
        /*0000*/ 	.byte	0x04, 0x37
        /*0002*/ 	.short	(.L_11 - .L_10)
.L_10:
        /*0004*/ 	.word	0x0000007c


	//----- nvinfo : EIATTR_KPARAM_INFO
	.align		4
.L_11:
        /*0008*/ 	.byte	0x04, 0x17
        /*000a*/ 	.short	(.L_13 - .L_12)
.L_12:
        /*000c*/ 	.word	0x00000000
        /*0010*/ 	.short	0x0006
        /*0012*/ 	.short	0x0030
        /*0014*/ 	.byte	0x00, 0xf0, 0x11, 0x00


	//----- nvinfo : EIATTR_KPARAM_INFO
	.align		4
.L_13:
        /*0018*/ 	.byte	0x04, 0x17
        /*001a*/ 	.short	(.L_15 - .L_14)
.L_14:
        /*001c*/ 	.word	0x00000000
        /*0020*/ 	.short	0x0005
        /*0022*/ 	.short	0x0028
        /*0024*/ 	.byte	0x00, 0xf4, 0x21, 0x00


	//----- nvinfo : EIATTR_KPARAM_INFO
	.align		4
.L_15:
        /*0028*/ 	.byte	0x04, 0x17
        /*002a*/ 	.short	(.L_17 - .L_16)
.L_16:
        /*002c*/ 	.word	0x00000000
        /*0030*/ 	.short	0x0004
        /*0032*/ 	.short	0x0020
        /*0034*/ 	.byte	0x00, 0xf4, 0x21, 0x00


	//----- nvinfo : EIATTR_KPARAM_INFO
	.align		4
.L_17:
        /*0038*/ 	.byte	0x04, 0x17
        /*003a*/ 	.short	(.L_19 - .L_18)
.L_18:
        /*003c*/ 	.word	0x00000000
        /*0040*/ 	.short	0x0003
        /*0042*/ 	.short	0x0018
        /*0044*/ 	.byte	0x00, 0xf4, 0x21, 0x00


	//----- nvinfo : EIATTR_KPARAM_INFO
	.align		4
.L_19:
        /*0048*/ 	.byte	0x04, 0x17
        /*004a*/ 	.short	(.L_21 - .L_20)
.L_20:
        /*004c*/ 	.word	0x00000000
        /*0050*/ 	.short	0x0002
        /*0052*/ 	.short	0x0010
        /*0054*/ 	.byte	0x00, 0xf4, 0x21, 0x00


	//----- nvinfo : EIATTR_KPARAM_INFO
	.align		4
.L_21:
        /*0058*/ 	.byte	0x04, 0x17
        /*005a*/ 	.short	(.L_23 - .L_22)
.L_22:
        /*005c*/ 	.word	0x00000000
        /*0060*/ 	.short	0x0001
        /*0062*/ 	.short	0x0008
        /*0064*/ 	.byte	0x00, 0xf4, 0x21, 0x00


	//----- nvinfo : EIATTR_KPARAM_INFO
	.align		4
.L_23:
        /*0068*/ 	.byte	0x04, 0x17
        /*006a*/ 	.short	(.L_25 - .L_24)
.L_24:
        /*006c*/ 	.word	0x00000000
        /*0070*/ 	.short	0x0000
        /*0072*/ 	.short	0x0000
        /*0074*/ 	.byte	0x00, 0xf4, 0x21, 0x00


	//----- nvinfo : EIATTR_SPARSE_MMA_MASK
	.align		4
.L_25:
        /*0078*/ 	.byte	0x03, 0x50
        /*007a*/ 	.short	0x0000


	//----- nvinfo : EIATTR_MAXREG_COUNT
	.align		4
        /*007c*/ 	.byte	0x03, 0x1b
        /*007e*/ 	.short	0x00ff


	//----- nvinfo : EIATTR_EXIT_INSTR_OFFSETS
	.align		4
        /*0080*/ 	.byte	0x04, 0x1c
        /*0082*/ 	.short	(.L_27 - .L_26)


	//   ....[0]....
.L_26:
        /*0084*/ 	.word	0x00000360


	//----- nvinfo : EIATTR_REQNTID
	.align		4
.L_27:
        /*0088*/ 	.byte	0x04, 0x10
        /*008a*/ 	.short	(.L_29 - .L_28)
.L_28:
        /*008c*/ 	.word	0x00000080
        /*0090*/ 	.word	0x00000001
        /*0094*/ 	.word	0x00000001


	//----- nvinfo : EIATTR_CBANK_PARAM_SIZE
	.align		4
.L_29:
        /*0098*/ 	.byte	0x03, 0x19
        /*009a*/ 	.short	0x0034


	//----- nvinfo : EIATTR_PARAM_CBANK
	.align		4
        /*009c*/ 	.byte	0x04, 0x0a
        /*009e*/ 	.short	(.L_31 - .L_30)
	.align		4
.L_30:
        /*00a0*/ 	.word	index@(.nv.constant0.triton_poi_fused__native_batch_norm_legit_no_training_leaky_relu_3)
        /*00a4*/ 	.short	0x0210
        /*00a6*/ 	.short	0x0034


	//----- nvinfo : EIATTR_SW_WAR
	.align		4
.L_31:
        /*00a8*/ 	.byte	0x04, 0x36
        /*00aa*/ 	.short	(.L_33 - .L_32)
.L_32:
        /*00ac*/ 	.word	0x00000008
.L_33:


//--------------------- .nv.callgraph             --------------------------
	.section	.nv.callgraph,"",@"SHT_CUDA_CALLGRAPH"
	.align	4
	.sectionentsize	8
	.align		4
        /*0000*/ 	.word	0x00000000
	.align		4
        /*0004*/ 	.word	0xffffffff
	.align		4
        /*0008*/ 	.word	0x00000000
	.align		4
        /*000c*/ 	.word	0xfffffffe
	.align		4
        /*0010*/ 	.word	0x00000000
	.align		4
        /*0014*/ 	.word	0xfffffffd
	.align		4
        /*0018*/ 	.word	0x00000000
	.align		4
        /*001c*/ 	.word	0xfffffffc


//--------------------- .nv.constant4             --------------------------
	.section	.nv.constant4,"a",@progbits
	.align	8
	.align		8
.nv.constant4:
        /*0000*/ 	.dword	_$_str
	.align		8
        /*0008*/ 	.dword	_$_str_$_2


//--------------------- .text.triton_poi_fused__native_batch_norm_legit_no_training_leaky_relu_3 --------------------------
	.section	.text.triton_poi_fused__native_batch_norm_legit_no_training_leaky_relu_3,"ax",@progbits
	.align	128
        .global         triton_poi_fused__native_batch_norm_legit_no_training_leaky_relu_3
        .type           triton_poi_fused__native_batch_norm_legit_no_training_leaky_relu_3,@function
        .size           triton_poi_fused__native_batch_norm_legit_no_training_leaky_relu_3,(.L_x_1 - triton_poi_fused__native_batch_norm_legit_no_training_leaky_relu_3)
        .other          triton_poi_fused__native_batch_norm_legit_no_training_leaky_relu_3,@"STO_CUDA_ENTRY STV_DEFAULT"
triton_poi_fused__native_batch_norm_legit_no_training_leaky_relu_3:
.text.triton_poi_fused__native_batch_norm_legit_no_training_leaky_relu_3:
[----:B------:R-:W-:Y:S01]  /*0000*/  LDC R1, c[0x0][0x28] ;  /* 0x00000a00ff017b82 */ /* 0x000fe20000000800 */
[----:B------:R-:W1:Y:S07]  /*0010*/  S2R R0, SR_TID.X ;  /* 0x0000000000007919 */ /* 0x000e6e0000002100 */
[----:B------:R-:W2:Y:S01]  /*0020*/  LDC.64 R6, c[0x0][0x228] ;  /* 0x00008a00ff067b82 */ /* 0x000ea20000000a00 */
[----:B------:R-:W-:Y:S01]  /*0030*/  ULDC.64 UR4, c[0x0][0x208] ;  /* 0x0000820000047ab9 */ /* 0x000fe20000000a00 */
[----:B------:R-:W3:Y:S06]  /*0040*/  S2R R5, SR_CTAID.X ;  /* 0x0000000000057919 */ /* 0x000eec0000002500 */
[----:B------:R-:W4:Y:S08]  /*0050*/  LDC.64 R8, c[0x0][0x230] ;  /* 0x00008c00ff087b82 */ /* 0x000f300000000a00 */
[----:B------:R-:W5:Y:S01]  /*0060*/  LDC.64 R10, c[0x0][0x238] ;  /* 0x00008e00ff0a7b82 */ /* 0x000f620000000a00 */
[----:B-1----:R-:W-:-:S02]  /*0070*/  SHF.L.U32 R0, R0, 0x1, RZ ;  /* 0x0000000100007819 */ /* 0x002fc400000006ff */
[----:B---3--:R-:W-:Y:S02]  /*0080*/  SHF.R.S32.HI R3, RZ, 0x17, R5 ;  /* 0x00000017ff037819 */ /* 0x008fe40000011405 */
[----:B------:R-:W-:Y:S02]  /*0090*/  LOP3.LUT R0, R0, 0xfe, RZ, 0xc0, !PT ;  /* 0x000000fe00007812 */ /* 0x000fe400078ec0ff */
[----:B------:R-:W-:Y:S02]  /*00a0*/  SGXT R3, R3, 0x1 ;  /* 0x000000010303781a */ /* 0x000fe40000000200 */
[----:B------:R-:W-:Y:S02]  /*00b0*/  LEA R0, R5, R0, 0x8 ;  /* 0x0000000005007211 */ /* 0x000fe400078e40ff */
[----:B------:R-:W1:Y:S02]  /*00c0*/  LDC.64 R4, c[0x0][0x220] ;  /* 0x00008800ff047b82 */ /* 0x000e640000000a00 */
[----:B------:R-:W-:-:S04]  /*00d0*/  LEA.HI R3, R3, R0, RZ, 0x4 ;  /* 0x0000000003037211 */ /* 0x000fc800078f20ff */
[--C-:B------:R-:W-:Y:S02]  /*00e0*/  SHF.R.S32.HI R2, RZ, 0x4, R3.reuse ;  /* 0x00000004ff027819 */ /* 0x100fe40000011403 */
[----:B------:R-:W-:-:S04]  /*00f0*/  SHF.R.S32.HI R3, RZ, 0x1f, R3 ;  /* 0x0000001fff037819 */ /* 0x000fc80000011403 */
[----:B------:R-:W-:-:S04]  /*0100*/  LEA.HI R3, R3, R2, RZ, 0x9 ;  /* 0x0000000203037211 */ /* 0x000fc800078f48ff */
[----:B------:R-:W-:-:S04]  /*0110*/  LOP3.LUT R3, R3, 0xfffffe00, RZ, 0xc0, !PT ;  /* 0xfffffe0003037812 */ /* 0x000fc800078ec0ff */
[----:B------:R-:W-:Y:S02]  /*0120*/  IADD3 R13, R2, -R3, RZ ;  /* 0x80000003020d7210 */ /* 0x000fe40007ffe0ff */
[----:B------:R-:W3:Y:S03]  /*0130*/  LDC.64 R2, c[0x0][0x218] ;  /* 0x00008600ff027b82 */ /* 0x000ee60000000a00 */
[----:B--2---:R-:W-:-:S06]  /*0140*/  IMAD.WIDE R6, R13, 0x4, R6 ;  /* 0x000000040d067825 */ /* 0x004fcc00078e0206 */
[----:B------:R-:W2:Y:S01]  /*0150*/  LDG.E.EL R6, desc[UR4][R6.64] ;  /* 0x0000000406067981 */ /* 0x000ea2000c2e1900 */
[----:B-1----:R-:W-:-:S06]  /*0160*/  IMAD.WIDE R4, R13, 0x4, R4 ;  /* 0x000000040d047825 */ /* 0x002fcc00078e0204 */
[----:B------:R-:W2:Y:S01]  /*0170*/  LDG.E.EL R4, desc[UR4][R4.64] ;  /* 0x0000000404047981 */ /* 0x000ea2000c2e1900 */
[----:B---3--:R-:W-:-:S06]  /*0180*/  IMAD.WIDE R2, R0, 0x4, R2 ;  /* 0x0000000400027825 */ /* 0x008fcc00078e0202 */
[----:B------:R-:W3:Y:S01]  /*0190*/  LDG.E.64 R2, desc[UR4][R2.64] ;  /* 0x0000000402027981 */ /* 0x000ee2000c1e1b00 */
[----:B----4-:R-:W-:-:S04]  /*01a0*/  IMAD.WIDE R8, R13, 0x4, R8 ;  /* 0x000000040d087825 */ /* 0x010fc800078e0208 */
[----:B-----5:R-:W-:Y:S02]  /*01b0*/  IMAD.WIDE R10, R13, 0x4, R10 ;  /* 0x000000040d0a7825 */ /* 0x020fe400078e020a */
[----:B------:R-:W4:Y:S04]  /*01c0*/  LDG.E.EL R8, desc[UR4][R8.64] ;  /* 0x0000000408087981 */ /* 0x000f28000c2e1900 */
[----:B------:R-:W4:Y:S01]  /*01d0*/  LDG.E.EL R11, desc[UR4][R10.64] ;  /* 0x000000040a0b7981 */ /* 0x000f22000c2e1900 */
[----:B------:R-:W-:Y:S01]  /*01e0*/  HFMA2.MMA R12, -RZ, RZ, 1.625, 0 ;  /* 0x3e800000ff0c7435 */ /* 0x000fe200000001ff */
[----:B--2---:R-:W-:-:S04]  /*01f0*/  FADD R6, R6, 9.9999997473787516356e-06 ;  /* 0x3727c5ac06067421 */ /* 0x004fc80000000000 */
[----:B------:R-:W1:Y:S02]  /*0200*/  MUFU.SQRT R7, R6 ;  /* 0x0000000600077308 */ /* 0x000e640000002000 */
[C---:B-1----:R-:W-:Y:S02]  /*0210*/  FSETP.GT.AND P0, PT, R7.reuse, 8.50705917302346158658e+37, PT ;  /* 0x7e8000000700780b */ /* 0x042fe40003f04000 */
[----:B------:R-:W-:-:S11]  /*0220*/  FSETP.GEU.AND P1, PT, R7, 1.175494350822287508e-38, PT ;  /* 0x008000000700780b */ /* 0x000fd60003f2e000 */
[----:B------:R-:W-:-:S04]  /*0230*/  @P0 FMUL R7, R7, 0.25 ;  /* 0x3e80000007070820 */ /* 0x000fc80000400000 */
[----:B------:R-:W-:-:S06]  /*0240*/  @!P1 FMUL R7, R7, 16777216 ;  /* 0x4b80000007079820 */ /* 0x000fcc0000400000 */
[----:B------:R-:W1:Y:S01]  /*0250*/  MUFU.RCP R7, R7 ;  /* 0x0000000700077308 */ /* 0x000e620000001000 */
[----:B------:R-:W-:Y:S01]  /*0260*/  FSEL R12, R12, 1, P0 ;  /* 0x3f8000000c0c7808 */ /* 0x000fe20000000000 */
[----:B---3--:R-:W-:-:S04]  /*0270*/  FADD R5, R3, -R4 ;  /* 0x8000000403057221 */ /* 0x008fc80000000000 */
[----:B------:R-:W-:Y:S01]  /*0280*/  @!P1 FMUL R12, R12, 16777216 ;  /* 0x4b8000000c0c9820 */ /* 0x000fe20000400000 */
[----:B------:R-:W-:Y:S02]  /*0290*/  FADD R4, R2, -R4 ;  /* 0x8000000402047221 */ /* 0x000fe40000000000 */
[----:B------:R-:W2:Y:S01]  /*02a0*/  LDC.64 R2, c[0x0][0x210] ;  /* 0x00008400ff027b82 */ /* 0x000ea20000000a00 */
[----:B-1----:R-:W-:-:S04]  /*02b0*/  FMUL R12, R7, R12 ;  /* 0x0000000c070c7220 */ /* 0x002fc80000400000 */
[-C--:B------:R-:W-:Y:S01]  /*02c0*/  FMUL R4, R4, R12.reuse ;  /* 0x0000000c04047220 */ /* 0x080fe20000400000 */
[----:B------:R-:W-:-:S03]  /*02d0*/  FMUL R12, R5, R12 ;  /* 0x0000000c050c7220 */ /* 0x000fc60000400000 */
[C-C-:B----4-:R-:W-:Y:S01]  /*02e0*/  FFMA R4, R8.reuse, R4, R11.reuse ;  /* 0x0000000408047223 */ /* 0x150fe2000000000b */
[----:B------:R-:W-:-:S04]  /*02f0*/  FFMA R5, R8, R12, R11 ;  /* 0x0000000c08057223 */ /* 0x000fc8000000000b */
[----:B------:R-:W-:Y:S02]  /*0300*/  FSETP.GT.AND P0, PT, R4, RZ, PT ;  /* 0x000000ff0400720b */ /* 0x000fe40003f04000 */
[----:B------:R-:W-:Y:S01]  /*0310*/  FSETP.GT.AND P1, PT, R5, RZ, PT ;  /* 0x000000ff0500720b */ /* 0x000fe20003f24000 */
[----:B--2---:R-:W-:-:S10]  /*0320*/  IMAD.WIDE R2, R0, 0x4, R2 ;  /* 0x0000000400027825 */ /* 0x004fd400078e0202 */
[----:B------:R-:W-:Y:S02]  /*0330*/  @!P0 FMUL R4, R4, 0.10000000149011611938 ;  /* 0x3dcccccd04048820 */ /* 0x000fe40000400000 */
[----:B------:R-:W-:-:S05]  /*0340*/  @!P1 FMUL R5, R5, 0.10000000149011611938 ;  /* 0x3dcccccd05059820 */ /* 0x000fca0000400000 */
[----:B------:R-:W-:Y:S01]  /*0350*/  STG.E.64 desc[UR4][R2.64], R4 ;  /* 0x0000000402007986 */ /* 0x000fe2000c101b04 */
[----:B------:R-:W-:Y:S05]  /*0360*/  EXIT ;  /* 0x000000000000794d */ /* 0x000fea0003800000 */
.L_x_0:
[----:B------:R-:W-:-:S00]  /*0370*/  BRA `(.L_x_0) ;  /* 0xfffffffc00fc7947 */ /* 0x000fc0000383ffff */
[----:B------:R-:W-:-:S00]  /*0380*/  NOP ;  /* 0x0000000000007918 */ /* 0x000fc00000000000 */
[----:B------:R-:W-:-:S00]  /*0390*/  NOP ;  /* 0x0000000000007918 */ /* 0x000fc00000000000 */
[----:B------:R-:W-:-:S00]  /*03a0*/  NOP ;  /* 0x0000000000007918 */ /* 0x000fc00000000000 */
[----:B------:R-:W-:-:S00]  /*03b0*/  NOP ;  /* 0x0000000000007918 */ /* 0x000fc00000000000 */
[----:B------:R-:W-:-:S00]  /*03c0*/  NOP ;  /* 0x0000000000007918 */ /* 0x000fc00000000000 */
[----:B------:R-:W-:-:S00]  /*03d0*/  NOP ;  /* 0x0000000000007918 */ /* 0x000fc00000000000 */
[----:B------:R-:W-:-:S00]  /*03e0*/  NOP ;  /* 0x0000000000007918 */ /* 0x000fc00000000000 */
[----:B------:R-:W-:-:S00]  /*03f0*/  NOP ;  /* 0x0000000000007918 */ /* 0x000fc00000000000 */
.L_x_1:


//--------------------- .nv.global.init           --------------------------
	.section	.nv.global.init,"aw",@progbits
.nv.global.init:
	.type		_$_str,@object
	.size		_$_str,(_$_str_$_2 - _$_str)
_$_str:
        /*0000*/ 	.byte	0x5f, 0x5f, 0x43, 0x55, 0x44, 0x41, 0x5f, 0x46, 0x54, 0x5a, 0x00
	.type		_$_str_$_2,@object
	.size		_$_str_$_2,(.L_1 - _$_str_$_2)
_$_str_$_2:
        /*000b*/ 	.byte	0x5f, 0x5f, 0x43, 0x55, 0x44, 0x41, 0x5f, 0x50, 0x52, 0x45, 0x43, 0x5f, 0x53, 0x51, 0x52, 0x54
        /*001b*/ 	.byte	0x00
.L_1:


//--------------------- .nv.constant0.triton_poi_fused__native_batch_norm_legit_no_training_leaky_relu_3 --------------------------
	.section	.nv.constant0.triton_poi_fused__native_batch_norm_legit_no_training_leaky_relu_3,"a",@progbits
	.sectionflags	@""
	.align	4
.nv.constant0.triton_poi_fused__native_batch_norm_legit_no_training_leaky_relu_3:
	.zero		580
